//
// Generated by NVIDIA NVVM Compiler
//
// Compiler Build ID: CL-36424714
// Cuda compilation tools, release 13.0, V13.0.88
// Based on NVVM 20.0.0
//

.version 9.0
.target sm_100
.address_size 64

	// .globl	_Z10add_kernelPdS_S_ii

.visible .entry _Z10add_kernelPdS_S_ii(
	.param .u64 .ptr .align 1 _Z10add_kernelPdS_S_ii_param_0,
	.param .u64 .ptr .align 1 _Z10add_kernelPdS_S_ii_param_1,
	.param .u64 .ptr .align 1 _Z10add_kernelPdS_S_ii_param_2,
	.param .u32 _Z10add_kernelPdS_S_ii_param_3,
	.param .u32 _Z10add_kernelPdS_S_ii_param_4
)
{
	.reg .pred 	%p<2>;
	.reg .b32 	%r<13>;
	.reg .b64 	%rd<11>;
	.reg .b64 	%fd<4>;

	ld.param.u64 	%rd1, [_Z10add_kernelPdS_S_ii_param_0];
	ld.param.u64 	%rd2, [_Z10add_kernelPdS_S_ii_param_1];
	ld.param.u64 	%rd3, [_Z10add_kernelPdS_S_ii_param_2];
	ld.param.u32 	%r2, [_Z10add_kernelPdS_S_ii_param_3];
	ld.param.u32 	%r3, [_Z10add_kernelPdS_S_ii_param_4];
	mov.u32 	%r4, %ctaid.x;
	mov.u32 	%r5, %ntid.x;
	mov.u32 	%r6, %tid.x;
	mad.lo.s32 	%r7, %r4, %r5, %r6;
	mov.u32 	%r8, %ctaid.y;
	mov.u32 	%r9, %ntid.y;
	mov.u32 	%r10, %tid.y;
	mad.lo.s32 	%r11, %r8, %r9, %r10;
	mad.lo.s32 	%r1, %r2, %r11, %r7;
	mul.lo.s32 	%r12, %r3, %r2;
	setp.ge.s32 	%p1, %r1, %r12;
	@%p1 bra 	$L__BB0_2;
	cvta.to.global.u64 	%rd4, %rd1;
	cvta.to.global.u64 	%rd5, %rd2;
	cvta.to.global.u64 	%rd6, %rd3;
	mul.wide.s32 	%rd7, %r1, 8;
	add.s64 	%rd8, %rd4, %rd7;
	ld.global.f64 	%fd1, [%rd8];
	add.s64 	%rd9, %rd5, %rd7;
	ld.global.f64 	%fd2, [%rd9];
	add.f64 	%fd3, %fd1, %fd2;
	add.s64 	%rd10, %rd6, %rd7;
	st.global.f64 	[%rd10], %fd3;
$L__BB0_2:
	ret;

}
	// .globl	_Z10sub_kernelPdS_S_ii
.visible .entry _Z10sub_kernelPdS_S_ii(
	.param .u64 .ptr .align 1 _Z10sub_kernelPdS_S_ii_param_0,
	.param .u64 .ptr .align 1 _Z10sub_kernelPdS_S_ii_param_1,
	.param .u64 .ptr .align 1 _Z10sub_kernelPdS_S_ii_param_2,
	.param .u32 _Z10sub_kernelPdS_S_ii_param_3,
	.param .u32 _Z10sub_kernelPdS_S_ii_param_4
)
{
	.reg .pred 	%p<2>;
	.reg .b32 	%r<13>;
	.reg .b64 	%rd<11>;
	.reg .b64 	%fd<4>;

	ld.param.u64 	%rd1, [_Z10sub_kernelPdS_S_ii_param_0];
	ld.param.u64 	%rd2, [_Z10sub_kernelPdS_S_ii_param_1];
	ld.param.u64 	%rd3, [_Z10sub_kernelPdS_S_ii_param_2];
	ld.param.u32 	%r2, [_Z10sub_kernelPdS_S_ii_param_3];
	ld.param.u32 	%r3, [_Z10sub_kernelPdS_S_ii_param_4];
	mov.u32 	%r4, %ctaid.x;
	mov.u32 	%r5, %ntid.x;
	mov.u32 	%r6, %tid.x;
	mad.lo.s32 	%r7, %r4, %r5, %r6;
	mov.u32 	%r8, %ctaid.y;
	mov.u32 	%r9, %ntid.y;
	mov.u32 	%r10, %tid.y;
	mad.lo.s32 	%r11, %r8, %r9, %r10;
	mad.lo.s32 	%r1, %r2, %r11, %r7;
	mul.lo.s32 	%r12, %r3, %r2;
	setp.ge.s32 	%p1, %r1, %r12;
	@%p1 bra 	$L__BB1_2;
	cvta.to.global.u64 	%rd4, %rd1;
	cvta.to.global.u64 	%rd5, %rd2;
	cvta.to.global.u64 	%rd6, %rd3;
	mul.wide.s32 	%rd7, %r1, 8;
	add.s64 	%rd8, %rd4, %rd7;
	ld.global.f64 	%fd1, [%rd8];
	add.s64 	%rd9, %rd5, %rd7;
	ld.global.f64 	%fd2, [%rd9];
	sub.f64 	%fd3, %fd1, %fd2;
	add.s64 	%rd10, %rd6, %rd7;
	st.global.f64 	[%rd10], %fd3;
$L__BB1_2:
	ret;

}
	// .globl	_Z10mul_kernelPdS_S_ii
.visible .entry _Z10mul_kernelPdS_S_ii(
	.param .u64 .ptr .align 1 _Z10mul_kernelPdS_S_ii_param_0,
	.param .u64 .ptr .align 1 _Z10mul_kernelPdS_S_ii_param_1,
	.param .u64 .ptr .align 1 _Z10mul_kernelPdS_S_ii_param_2,
	.param .u32 _Z10mul_kernelPdS_S_ii_param_3,
	.param .u32 _Z10mul_kernelPdS_S_ii_param_4
)
{
	.reg .pred 	%p<2>;
	.reg .b32 	%r<13>;
	.reg .b64 	%rd<11>;
	.reg .b64 	%fd<4>;

	ld.param.u64 	%rd1, [_Z10mul_kernelPdS_S_ii_param_0];
	ld.param.u64 	%rd2, [_Z10mul_kernelPdS_S_ii_param_1];
	ld.param.u64 	%rd3, [_Z10mul_kernelPdS_S_ii_param_2];
	ld.param.u32 	%r2, [_Z10mul_kernelPdS_S_ii_param_3];
	ld.param.u32 	%r3, [_Z10mul_kernelPdS_S_ii_param_4];
	mov.u32 	%r4, %ctaid.x;
	mov.u32 	%r5, %ntid.x;
	mov.u32 	%r6, %tid.x;
	mad.lo.s32 	%r7, %r4, %r5, %r6;
	mov.u32 	%r8, %ctaid.y;
	mov.u32 	%r9, %ntid.y;
	mov.u32 	%r10, %tid.y;
	mad.lo.s32 	%r11, %r8, %r9, %r10;
	mad.lo.s32 	%r1, %r2, %r11, %r7;
	mul.lo.s32 	%r12, %r3, %r2;
	setp.ge.s32 	%p1, %r1, %r12;
	@%p1 bra 	$L__BB2_2;
	cvta.to.global.u64 	%rd4, %rd1;
	cvta.to.global.u64 	%rd5, %rd2;
	cvta.to.global.u64 	%rd6, %rd3;
	mul.wide.s32 	%rd7, %r1, 8;
	add.s64 	%rd8, %rd4, %rd7;
	ld.global.f64 	%fd1, [%rd8];
	add.s64 	%rd9, %rd5, %rd7;
	ld.global.f64 	%fd2, [%rd9];
	mul.f64 	%fd3, %fd1, %fd2;
	add.s64 	%rd10, %rd6, %rd7;
	st.global.f64 	[%rd10], %fd3;
$L__BB2_2:
	ret;

}
	// .globl	_Z10div_kernelPdS_S_ii
.visible .entry _Z10div_kernelPdS_S_ii(
	.param .u64 .ptr .align 1 _Z10div_kernelPdS_S_ii_param_0,
	.param .u64 .ptr .align 1 _Z10div_kernelPdS_S_ii_param_1,
	.param .u64 .ptr .align 1 _Z10div_kernelPdS_S_ii_param_2,
	.param .u32 _Z10div_kernelPdS_S_ii_param_3,
	.param .u32 _Z10div_kernelPdS_S_ii_param_4
)
{
	.reg .pred 	%p<2>;
	.reg .b32 	%r<13>;
	.reg .b64 	%rd<11>;
	.reg .b64 	%fd<4>;

	ld.param.u64 	%rd1, [_Z10div_kernelPdS_S_ii_param_0];
	ld.param.u64 	%rd2, [_Z10div_kernelPdS_S_ii_param_1];
	ld.param.u64 	%rd3, [_Z10div_kernelPdS_S_ii_param_2];
	ld.param.u32 	%r2, [_Z10div_kernelPdS_S_ii_param_3];
	ld.param.u32 	%r3, [_Z10div_kernelPdS_S_ii_param_4];
	mov.u32 	%r4, %ctaid.x;
	mov.u32 	%r5, %ntid.x;
	mov.u32 	%r6, %tid.x;
	mad.lo.s32 	%r7, %r4, %r5, %r6;
	mov.u32 	%r8, %ctaid.y;
	mov.u32 	%r9, %ntid.y;
	mov.u32 	%r10, %tid.y;
	mad.lo.s32 	%r11, %r8, %r9, %r10;
	mad.lo.s32 	%r1, %r2, %r11, %r7;
	mul.lo.s32 	%r12, %r3, %r2;
	setp.ge.s32 	%p1, %r1, %r12;
	@%p1 bra 	$L__BB3_2;
	cvta.to.global.u64 	%rd4, %rd1;
	cvta.to.global.u64 	%rd5, %rd2;
	cvta.to.global.u64 	%rd6, %rd3;
	mul.wide.s32 	%rd7, %r1, 8;
	add.s64 	%rd8, %rd4, %rd7;
	ld.global.f64 	%fd1, [%rd8];
	add.s64 	%rd9, %rd5, %rd7;
	ld.global.f64 	%fd2, [%rd9];
	div.rn.f64 	%fd3, %fd1, %fd2;
	add.s64 	%rd10, %rd6, %rd7;
	st.global.f64 	[%rd10], %fd3;
$L__BB3_2:
	ret;

}


// ===== COMPILED SASS (sm_100) =====

	.target	sm_100

	.elftype	@"ET_EXEC"


//--------------------- .note.nv.tkinfo           --------------------------
	.section	.note.nv.tkinfo,"",@"SHT_NOTE"
	.sectionflags	@"SHF_NOTE_NV_TKINFO"
	.tkinfo
        /*0018*/ 	.word	0x00000002
        /*0030*/ 	.string	""
        /*0030*/ 	.string	"ptxas"
        /*0030*/ 	.string	"Cuda compilation tools, release 13.0, V13.0.88"
        /*0030*/ 	.string	"Build cuda_13.0.r13.0/compiler.36424714_0"
        /*0030*/ 	.string	"-arch sm_100 -m 64 "



//--------------------- .note.nv.cuinfo           --------------------------
	.section	.note.nv.cuinfo,"",@"SHT_NOTE"
	.sectionflags	@"SHF_NOTE_NV_CUINFO"
        /*0018*/ 	.short	0x0002
        /*001a*/ 	.short	0x0064
        /*001c*/ 	.short	0x0082
	.zero		2


//--------------------- .nv.info                  --------------------------
	.section	.nv.info,"",@"SHT_CUDA_INFO"
	.align	4


	//----- nvinfo : EIATTR_REGCOUNT
	.align		4
        /*0000*/ 	.byte	0x04, 0x2f
        /*0002*/ 	.short	(.L_1 - .L_0)
	.align		4
.L_0:
        /*0004*/ 	.word	index@(_Z10add_kernelPdS_S_ii)
        /*0008*/ 	.word	0x0000000e


	//----- nvinfo : EIATTR_FRAME_SIZE
	.align		4
.L_1:
        /*000c*/ 	.byte	0x04, 0x11
        /*000e*/ 	.short	(.L_3 - .L_2)
	.align		4
.L_2:
        /*0010*/ 	.word	index@(_Z10add_kernelPdS_S_ii)
        /*0014*/ 	.word	0x00000000


	//----- nvinfo : EIATTR_REGCOUNT
	.align		4
.L_3:
        /*0018*/ 	.byte	0x04, 0x2f
        /*001a*/ 	.short	(.L_5 - .L_4)
	.align		4
.L_4:
        /*001c*/ 	.word	index@(_Z10sub_kernelPdS_S_ii)
        /*0020*/ 	.word	0x0000000e


	//----- nvinfo : EIATTR_FRAME_SIZE
	.align		4
.L_5:
        /*0024*/ 	.byte	0x04, 0x11
        /*0026*/ 	.short	(.L_7 - .L_6)
	.align		4
.L_6:
        /*0028*/ 	.word	index@(_Z10sub_kernelPdS_S_ii)
        /*002c*/ 	.word	0x00000000


	//----- nvinfo : EIATTR_REGCOUNT
	.align		4
.L_7:
        /*0030*/ 	.byte	0x04, 0x2f
        /*0032*/ 	.short	(.L_9 - .L_8)
	.align		4
.L_8:
        /*0034*/ 	.word	index@(_Z10mul_kernelPdS_S_ii)
        /*0038*/ 	.word	0x0000000e


	//----- nvinfo : EIATTR_FRAME_SIZE
	.align		4
.L_9:
        /*003c*/ 	.byte	0x04, 0x11
        /*003e*/ 	.short	(.L_11 - .L_10)
	.align		4
.L_10:
        /*0040*/ 	.word	index@(_Z10mul_kernelPdS_S_ii)
        /*0044*/ 	.word	0x00000000


	//----- nvinfo : EIATTR_REGCOUNT
	.align		4
.L_11:
        /*0048*/ 	.byte	0x04, 0x2f
        /*004a*/ 	.short	(.L_13 - .L_12)
	.align		4
.L_12:
        /*004c*/ 	.word	index@(_Z10div_kernelPdS_S_ii)
        /*0050*/ 	.word	0x00000019


	//----- nvinfo : EIATTR_FRAME_SIZE
	.align		4
.L_13:
        /*0054*/ 	.byte	0x04, 0x11
        /*0056*/ 	.short	(.L_15 - .L_14)
	.align		4
.L_14:
        /*0058*/ 	.word	index@($__internal_0_$__cuda_sm20_div_rn_f64_full)
        /*005c*/ 	.word	0x00000000


	//----- nvinfo : EIATTR_FRAME_SIZE
	.align		4
.L_15:
        /*0060*/ 	.byte	0x04, 0x11
        /*0062*/ 	.short	(.L_17 - .L_16)
	.align		4
.L_16:
        /*0064*/ 	.word	index@(_Z10div_kernelPdS_S_ii)
        /*0068*/ 	.word	0x00000000


	//----- nvinfo : EIATTR_MIN_STACK_SIZE
	.align		4
.L_17:
        /*006c*/ 	.byte	0x04, 0x12
        /*006e*/ 	.short	(.L_19 - .L_18)
	.align		4
.L_18:
        /*0070*/ 	.word	index@(_Z10div_kernelPdS_S_ii)
        /*0074*/ 	.word	0x00000000


	//----- nvinfo : EIATTR_MIN_STACK_SIZE
	.align		4
.L_19:
        /*0078*/ 	.byte	0x04, 0x12
        /*007a*/ 	.short	(.L_21 - .L_20)
	.align		4
.L_20:
        /*007c*/ 	.word	index@(_Z10mul_kernelPdS_S_ii)
        /*0080*/ 	.word	0x00000000


	//----- nvinfo : EIATTR_MIN_STACK_SIZE
	.align		4
.L_21:
        /*0084*/ 	.byte	0x04, 0x12
        /*0086*/ 	.short	(.L_23 - .L_22)
	.align		4
.L_22:
        /*0088*/ 	.word	index@(_Z10sub_kernelPdS_S_ii)
        /*008c*/ 	.word	0x00000000


	//----- nvinfo : EIATTR_MIN_STACK_SIZE
	.align		4
.L_23:
        /*0090*/ 	.byte	0x04, 0x12
        /*0092*/ 	.short	(.L_25 - .L_24)
	.align		4
.L_24:
        /*0094*/ 	.word	index@(_Z10add_kernelPdS_S_ii)
        /*0098*/ 	.word	0x00000000
.L_25:


//--------------------- .nv.compat                --------------------------
	.section	.nv.compat,"",@"SHT_CUDA_COMPAT_INFO"
	.align	4
        /*0000*/ 	.byte	0x02, 0x09, 0x00, 0x00, 0x02, 0x02, 0x01, 0x00, 0x02, 0x05, 0x05, 0x00, 0x03, 0x07, 0x01, 0x01
        /*0010*/ 	.byte	0x02, 0x03, 0x00, 0x00, 0x02, 0x06, 0x01, 0x00, 0x04, 0x0b, 0x08, 0x00, 0x01, 0x00, 0x00, 0x00
        /*0020*/ 	.byte	0x00, 0x00, 0x00, 0x00


//--------------------- .nv.info._Z10div_kernelPdS_S_ii --------------------------
	.section	.nv.info._Z10div_kernelPdS_S_ii,"",@"SHT_CUDA_INFO"
	.sectionflags	@""
	.align	4


	//----- nvinfo : EIATTR_CUDA_API_VERSION
	.align		4
        /*0000*/ 	.byte	0x04, 0x37
        /*0002*/ 	.short	(.L_27 - .L_26)
.L_26:
        /*0004*/ 	.word	0x00000082


	//----- nvinfo : EIATTR_KPARAM_INFO
	.align		4
.L_27:
        /*0008*/ 	.byte	0x04, 0x17
        /*000a*/ 	.short	(.L_29 - .L_28)
.L_28:
        /*000c*/ 	.word	0x00000000
        /*0010*/ 	.short	0x0004
        /*0012*/ 	.short	0x001c
        /*0014*/ 	.byte	0x00, 0xf0, 0x11, 0x00


	//----- nvinfo : EIATTR_KPARAM_INFO
	.align		4
.L_29:
        /*0018*/ 	.byte	0x04, 0x17
        /*001a*/ 	.short	(.L_31 - .L_30)
.L_30:
        /*001c*/ 	.word	0x00000000
        /*0020*/ 	.short	0x0003
        /*0022*/ 	.short	0x0018
        /*0024*/ 	.byte	0x00, 0xf0, 0x11, 0x00


	//----- nvinfo : EIATTR_KPARAM_INFO
	.align		4
.L_31:
        /*0028*/ 	.byte	0x04, 0x17
        /*002a*/ 	.short	(.L_33 - .L_32)
.L_32:
        /*002c*/ 	.word	0x00000000
        /*0030*/ 	.short	0x0002
        /*0032*/ 	.short	0x0010
        /*0034*/ 	.byte	0x00, 0xf5, 0x21, 0x00


	//----- nvinfo : EIATTR_KPARAM_INFO
	.align		4
.L_33:
        /*0038*/ 	.byte	0x04, 0x17
        /*003a*/ 	.short	(.L_35 - .L_34)
.L_34:
        /*003c*/ 	.word	0x00000000
        /*0040*/ 	.short	0x0001
        /*0042*/ 	.short	0x0008
        /*0044*/ 	.byte	0x00, 0xf5, 0x21, 0x00


	//----- nvinfo : EIATTR_KPARAM_INFO
	.align		4
.L_35:
        /*0048*/ 	.byte	0x04, 0x17
        /*004a*/ 	.short	(.L_37 - .L_36)
.L_36:
        /*004c*/ 	.word	0x00000000
        /*0050*/ 	.short	0x0000
        /*0052*/ 	.short	0x0000
        /*0054*/ 	.byte	0x00, 0xf5, 0x21, 0x00


	//----- nvinfo : EIATTR_SPARSE_MMA_MASK
	.align		4
.L_37:
        /*0058*/ 	.byte	0x03, 0x50
        /*005a*/ 	.short	0x0000


	//----- nvinfo : EIATTR_MAXREG_COUNT
	.align		4
        /*005c*/ 	.byte	0x03, 0x1b
        /*005e*/ 	.short	0x00ff


	//----- nvinfo : EIATTR_MERCURY_ISA_VERSION
	.align		4
        /*0060*/ 	.byte	0x03, 0x5f
        /*0062*/ 	.short	0x0101


	//----- nvinfo : EIATTR_VRC_CTA_INIT_COUNT
	.align		4
        /*0064*/ 	.byte	0x02, 0x4a
	.zero		1
	.zero		1


	//----- nvinfo : EIATTR_EXIT_INSTR_OFFSETS
	.align		4
        /*0068*/ 	.byte	0x04, 0x1c
        /*006a*/ 	.short	(.L_39 - .L_38)


	//   ....[0]....
.L_38:
        /*006c*/ 	.word	0x000000d0


	//   ....[1]....
        /*0070*/ 	.word	0x000002a0


	//----- nvinfo : EIATTR_CRS_STACK_SIZE
	.align		4
.L_39:
        /*0074*/ 	.byte	0x04, 0x1e
        /*0076*/ 	.short	(.L_41 - .L_40)
.L_40:
        /*0078*/ 	.word	0x00000000


	//----- nvinfo : EIATTR_CBANK_PARAM_SIZE
	.align		4
.L_41:
        /*007c*/ 	.byte	0x03, 0x19
        /*007e*/ 	.short	0x0020


	//----- nvinfo : EIATTR_PARAM_CBANK
	.align		4
        /*0080*/ 	.byte	0x04, 0x0a
        /*0082*/ 	.short	(.L_43 - .L_42)
	.align		4
.L_42:
        /*0084*/ 	.word	index@(.nv.constant0._Z10div_kernelPdS_S_ii)
        /*0088*/ 	.short	0x0380
        /*008a*/ 	.short	0x0020


	//----- nvinfo : EIATTR_SW_WAR
	.align		4
.L_43:
        /*008c*/ 	.byte	0x04, 0x36
        /*008e*/ 	.short	(.L_45 - .L_44)
.L_44:
        /*0090*/ 	.word	0x00000008
.L_45:


//--------------------- .nv.info._Z10mul_kernelPdS_S_ii --------------------------
	.section	.nv.info._Z10mul_kernelPdS_S_ii,"",@"SHT_CUDA_INFO"
	.sectionflags	@""
	.align	4


	//----- nvinfo : EIATTR_CUDA_API_VERSION
	.align		4
        /*0000*/ 	.byte	0x04, 0x37
        /*0002*/ 	.short	(.L_47 - .L_46)
.L_46:
        /*0004*/ 	.word	0x00000082


	//----- nvinfo : EIATTR_KPARAM_INFO
	.align		4
.L_47:
        /*0008*/ 	.byte	0x04, 0x17
        /*000a*/ 	.short	(.L_49 - .L_48)
.L_48:
        /*000c*/ 	.word	0x00000000
        /*0010*/ 	.short	0x0004
        /*0012*/ 	.short	0x001c
        /*0014*/ 	.byte	0x00, 0xf0, 0x11, 0x00


	//----- nvinfo : EIATTR_KPARAM_INFO
	.align		4
.L_49:
        /*0018*/ 	.byte	0x04, 0x17
        /*001a*/ 	.short	(.L_51 - .L_50)
.L_50:
        /*001c*/ 	.word	0x00000000
        /*0020*/ 	.short	0x0003
        /*0022*/ 	.short	0x0018
        /*0024*/ 	.byte	0x00, 0xf0, 0x11, 0x00


	//----- nvinfo : EIATTR_KPARAM_INFO
	.align		4
.L_51:
        /*0028*/ 	.byte	0x04, 0x17
        /*002a*/ 	.short	(.L_53 - .L_52)
.L_52:
        /*002c*/ 	.word	0x00000000
        /*0030*/ 	.short	0x0002
        /*0032*/ 	.short	0x0010
        /*0034*/ 	.byte	0x00, 0xf5, 0x21, 0x00


	//----- nvinfo : EIATTR_KPARAM_INFO
	.align		4
.L_53:
        /*0038*/ 	.byte	0x04, 0x17
        /*003a*/ 	.short	(.L_55 - .L_54)
.L_54:
        /*003c*/ 	.word	0x00000000
        /*0040*/ 	.short	0x0001
        /*0042*/ 	.short	0x0008
        /*0044*/ 	.byte	0x00, 0xf5, 0x21, 0x00


	//----- nvinfo : EIATTR_KPARAM_INFO
	.align		4
.L_55:
        /*0048*/ 	.byte	0x04, 0x17
        /*004a*/ 	.short	(.L_57 - .L_56)
.L_56:
        /*004c*/ 	.word	0x00000000
        /*0050*/ 	.short	0x0000
        /*0052*/ 	.short	0x0000
        /*0054*/ 	.byte	0x00, 0xf5, 0x21, 0x00


	//----- nvinfo : EIATTR_SPARSE_MMA_MASK
	.align		4
.L_57:
        /*0058*/ 	.byte	0x03, 0x50
        /*005a*/ 	.short	0x0000


	//----- nvinfo : EIATTR_MAXREG_COUNT
	.align		4
        /*005c*/ 	.byte	0x03, 0x1b
        /*005e*/ 	.short	0x00ff


	//----- nvinfo : EIATTR_MERCURY_ISA_VERSION
	.align		4
        /*0060*/ 	.byte	0x03, 0x5f
        /*0062*/ 	.short	0x0101


	//----- nvinfo : EIATTR_VRC_CTA_INIT_COUNT
	.align		4
        /*0064*/ 	.byte	0x02, 0x4a
	.zero		1
	.zero		1


	//----- nvinfo : EIATTR_EXIT_INSTR_OFFSETS
	.align		4
        /*0068*/ 	.byte	0x04, 0x1c
        /*006a*/ 	.short	(.L_59 - .L_58)


	//   ....[0]....
.L_58:
        /*006c*/ 	.word	0x000000d0


	//   ....[1]....
        /*0070*/ 	.word	0x00000190


	//----- nvinfo : EIATTR_CBANK_PARAM_SIZE
	.align		4
.L_59:
        /*0074*/ 	.byte	0x03, 0x19
        /*0076*/ 	.short	0x0020


	//----- nvinfo : EIATTR_PARAM_CBANK
	.align		4
        /*0078*/ 	.byte	0x04, 0x0a
        /*007a*/ 	.short	(.L_61 - .L_60)
	.align		4
.L_60:
        /*007c*/ 	.word	index@(.nv.constant0._Z10mul_kernelPdS_S_ii)
        /*0080*/ 	.short	0x0380
        /*0082*/ 	.short	0x0020


	//----- nvinfo : EIATTR_SW_WAR
	.align		4
.L_61:
        /*0084*/ 	.byte	0x04, 0x36
        /*0086*/ 	.short	(.L_63 - .L_62)
.L_62:
        /*0088*/ 	.word	0x00000008
.L_63:


//--------------------- .nv.info._Z10sub_kernelPdS_S_ii --------------------------
	.section	.nv.info._Z10sub_kernelPdS_S_ii,"",@"SHT_CUDA_INFO"
	.sectionflags	@""
	.align	4


	//----- nvinfo : EIATTR_CUDA_API_VERSION
	.align		4
        /*0000*/ 	.byte	0x04, 0x37
        /*0002*/ 	.short	(.L_65 - .L_64)
.L_64:
        /*0004*/ 	.word	0x00000082


	//----- nvinfo : EIATTR_KPARAM_INFO
	.align		4
.L_65:
        /*0008*/ 	.byte	0x04, 0x17
        /*000a*/ 	.short	(.L_67 - .L_66)
.L_66:
        /*000c*/ 	.word	0x00000000
        /*0010*/ 	.short	0x0004
        /*0012*/ 	.short	0x001c
        /*0014*/ 	.byte	0x00, 0xf0, 0x11, 0x00


	//----- nvinfo : EIATTR_KPARAM_INFO
	.align		4
.L_67:
        /*0018*/ 	.byte	0x04, 0x17
        /*001a*/ 	.short	(.L_69 - .L_68)
.L_68:
        /*001c*/ 	.word	0x00000000
        /*0020*/ 	.short	0x0003
        /*0022*/ 	.short	0x0018
        /*0024*/ 	.byte	0x00, 0xf0, 0x11, 0x00


	//----- nvinfo : EIATTR_KPARAM_INFO
	.align		4
.L_69:
        /*0028*/ 	.byte	0x04, 0x17
        /*002a*/ 	.short	(.L_71 - .L_70)
.L_70:
        /*002c*/ 	.word	0x00000000
        /*0030*/ 	.short	0x0002
        /*0032*/ 	.short	0x0010
        /*0034*/ 	.byte	0x00, 0xf5, 0x21, 0x00


	//----- nvinfo : EIATTR_KPARAM_INFO
	.align		4
.L_71:
        /*0038*/ 	.byte	0x04, 0x17
        /*003a*/ 	.short	(.L_73 - .L_72)
.L_72:
        /*003c*/ 	.word	0x00000000
        /*0040*/ 	.short	0x0001
        /*0042*/ 	.short	0x0008
        /*0044*/ 	.byte	0x00, 0xf5, 0x21, 0x00


	//----- nvinfo : EIATTR_KPARAM_INFO
	.align		4
.L_73:
        /*0048*/ 	.byte	0x04, 0x17
        /*004a*/ 	.short	(.L_75 - .L_74)
.L_74:
        /*004c*/ 	.word	0x00000000
        /*0050*/ 	.short	0x0000
        /*0052*/ 	.short	0x0000
        /*0054*/ 	.byte	0x00, 0xf5, 0x21, 0x00


	//----- nvinfo : EIATTR_SPARSE_MMA_MASK
	.align		4
.L_75:
        /*0058*/ 	.byte	0x03, 0x50
        /*005a*/ 	.short	0x0000


	//----- nvinfo : EIATTR_MAXREG_COUNT
	.align		4
        /*005c*/ 	.byte	0x03, 0x1b
        /*005e*/ 	.short	0x00ff


	//----- nvinfo : EIATTR_MERCURY_ISA_VERSION
	.align		4
        /*0060*/ 	.byte	0x03, 0x5f
        /*0062*/ 	.short	0x0101


	//----- nvinfo : EIATTR_VRC_CTA_INIT_COUNT
	.align		4
        /*0064*/ 	.byte	0x02, 0x4a
	.zero		1
	.zero		1


	//----- nvinfo : EIATTR_EXIT_INSTR_OFFSETS
	.align		4
        /*0068*/ 	.byte	0x04, 0x1c
        /*006a*/ 	.short	(.L_77 - .L_76)


	//   ....[0]....
.L_76:
        /*006c*/ 	.word	0x000000d0


	//   ....[1]....
        /*0070*/ 	.word	0x00000190


	//----- nvinfo : EIATTR_CBANK_PARAM_SIZE
	.align		4
.L_77:
        /*0074*/ 	.byte	0x03, 0x19
        /*0076*/ 	.short	0x0020


	//----- nvinfo : EIATTR_PARAM_CBANK
	.align		4
        /*0078*/ 	.byte	0x04, 0x0a
        /*007a*/ 	.short	(.L_79 - .L_78)
	.align		4
.L_78:
        /*007c*/ 	.word	index@(.nv.constant0._Z10sub_kernelPdS_S_ii)
        /*0080*/ 	.short	0x0380
        /*0082*/ 	.short	0x0020


	//----- nvinfo : EIATTR_SW_WAR
	.align		4
.L_79:
        /*0084*/ 	.byte	0x04, 0x36
        /*0086*/ 	.short	(.L_81 - .L_80)
.L_80:
        /*0088*/ 	.word	0x00000008
.L_81:


//--------------------- .nv.info._Z10add_kernelPdS_S_ii --------------------------
	.section	.nv.info._Z10add_kernelPdS_S_ii,"",@"SHT_CUDA_INFO"
	.sectionflags	@""
	.align	4


	//----- nvinfo : EIATTR_CUDA_API_VERSION
	.align		4
        /*0000*/ 	.byte	0x04, 0x37
        /*0002*/ 	.short	(.L_83 - .L_82)
.L_82:
        /*0004*/ 	.word	0x00000082


	//----- nvinfo : EIATTR_KPARAM_INFO
	.align		4
.L_83:
        /*0008*/ 	.byte	0x04, 0x17
        /*000a*/ 	.short	(.L_85 - .L_84)
.L_84:
        /*000c*/ 	.word	0x00000000
        /*0010*/ 	.short	0x0004
        /*0012*/ 	.short	0x001c
        /*0014*/ 	.byte	0x00, 0xf0, 0x11, 0x00


	//----- nvinfo : EIATTR_KPARAM_INFO
	.align		4
.L_85:
        /*0018*/ 	.byte	0x04, 0x17
        /*001a*/ 	.short	(.L_87 - .L_86)
.L_86:
        /*001c*/ 	.word	0x00000000
        /*0020*/ 	.short	0x0003
        /*0022*/ 	.short	0x0018
        /*0024*/ 	.byte	0x00, 0xf0, 0x11, 0x00


	//----- nvinfo : EIATTR_KPARAM_INFO
	.align		4
.L_87:
        /*0028*/ 	.byte	0x04, 0x17
        /*002a*/ 	.short	(.L_89 - .L_88)
.L_88:
        /*002c*/ 	.word	0x00000000
        /*0030*/ 	.short	0x0002
        /*0032*/ 	.short	0x0010
        /*0034*/ 	.byte	0x00, 0xf5, 0x21, 0x00


	//----- nvinfo : EIATTR_KPARAM_INFO
	.align		4
.L_89:
        /*0038*/ 	.byte	0x04, 0x17
        /*003a*/ 	.short	(.L_91 - .L_90)
.L_90:
        /*003c*/ 	.word	0x00000000
        /*0040*/ 	.short	0x0001
        /*0042*/ 	.short	0x0008
        /*0044*/ 	.byte	0x00, 0xf5, 0x21, 0x00


	//----- nvinfo : EIATTR_KPARAM_INFO
	.align		4
.L_91:
        /*0048*/ 	.byte	0x04, 0x17
        /*004a*/ 	.short	(.L_93 - .L_92)
.L_92:
        /*004c*/ 	.word	0x00000000
        /*0050*/ 	.short	0x0000
        /*0052*/ 	.short	0x0000
        /*0054*/ 	.byte	0x00, 0xf5, 0x21, 0x00


	//----- nvinfo : EIATTR_SPARSE_MMA_MASK
	.align		4
.L_93:
        /*0058*/ 	.byte	0x03, 0x50
        /*005a*/ 	.short	0x0000


	//----- nvinfo : EIATTR_MAXREG_COUNT
	.align		4
        /*005c*/ 	.byte	0x03, 0x1b
        /*005e*/ 	.short	0x00ff


	//----- nvinfo : EIATTR_MERCURY_ISA_VERSION
	.align		4
        /*0060*/ 	.byte	0x03, 0x5f
        /*0062*/ 	.short	0x0101


	//----- nvinfo : EIATTR_VRC_CTA_INIT_COUNT
	.align		4
        /*0064*/ 	.byte	0x02, 0x4a
	.zero		1
	.zero		1


	//----- nvinfo : EIATTR_EXIT_INSTR_OFFSETS
	.align		4
        /*0068*/ 	.byte	0x04, 0x1c
        /*006a*/ 	.short	(.L_95 - .L_94)


	//   ....[0]....
.L_94:
        /*006c*/ 	.word	0x000000d0


	//   ....[1]....
        /*0070*/ 	.word	0x00000190


	//----- nvinfo : EIATTR_CBANK_PARAM_SIZE
	.align		4
.L_95:
        /*0074*/ 	.byte	0x03, 0x19
        /*0076*/ 	.short	0x0020


	//----- nvinfo : EIATTR_PARAM_CBANK
	.align		4
        /*0078*/ 	.byte	0x04, 0x0a
        /*007a*/ 	.short	(.L_97 - .L_96)
	.align		4
.L_96:
        /*007c*/ 	.word	index@(.nv.constant0._Z10add_kernelPdS_S_ii)
        /*0080*/ 	.short	0x0380
        /*0082*/ 	.short	0x0020


	//----- nvinfo : EIATTR_SW_WAR
	.align		4
.L_97:
        /*0084*/ 	.byte	0x04, 0x36
        /*0086*/ 	.short	(.L_99 - .L_98)
.L_98:
        /*0088*/ 	.word	0x00000008
.L_99:


//--------------------- .nv.callgraph             --------------------------
	.section	.nv.callgraph,"",@"SHT_CUDA_CALLGRAPH"
	.align	4
	.sectionentsize	8
	.align		4
        /*0000*/ 	.word	0x00000000
	.align		4
        /*0004*/ 	.word	0xffffffff
	.align		4
        /*0008*/ 	.word	0x00000000
	.align		4
        /*000c*/ 	.word	0xfffffffe
	.align		4
        /*0010*/ 	.word	0x00000000
	.align		4
        /*0014*/ 	.word	0xfffffffd
	.align		4
        /*0018*/ 	.word	0x00000000
	.align		4
        /*001c*/ 	.word	0xfffffffc


//--------------------- .text._Z10div_kernelPdS_S_ii --------------------------
	.section	.text._Z10div_kernelPdS_S_ii,"ax",@progbits
	.align	128
        .global         _Z10div_kernelPdS_S_ii
        .type           _Z10div_kernelPdS_S_ii,@function
        .size           _Z10div_kernelPdS_S_ii,(.L_x_11 - _Z10div_kernelPdS_S_ii)
        .other          _Z10div_kernelPdS_S_ii,@"STO_CUDA_ENTRY STV_DEFAULT"
_Z10div_kernelPdS_S_ii:
.text._Z10div_kernelPdS_S_ii:
[----:B------:R-:W-:Y:S01]  /*0000*/  LDC R1, c[0x0][0x37c] ;  /* 0x0000df00ff017b82 */ /* 0x000fe20000000800 */
[----:B------:R-:W0:Y:S07]  /*0010*/  S2R R3, SR_TID.X ;  /* 0x0000000000037919 */ /* 0x000e2e0000002100 */
[----:B------:R-:W0:Y:S01]  /*0020*/  S2UR UR4, SR_CTAID.X ;  /* 0x00000000000479c3 */ /* 0x000e220000002500 */
[----:B------:R-:W1:Y:S01]  /*0030*/  LDCU.64 UR6, c[0x0][0x398] ;  /* 0x00007300ff0677ac */ /* 0x000e620008000a00 */
[----:B------:R-:W2:Y:S06]  /*0040*/  S2R R5, SR_TID.Y ;  /* 0x0000000000057919 */ /* 0x000eac0000002200 */
[----:B------:R-:W0:Y:S08]  /*0050*/  LDC R0, c[0x0][0x360] ;  /* 0x0000d800ff007b82 */ /* 0x000e300000000800 */
[----:B------:R-:W2:Y:S08]  /*0060*/  S2UR UR5, SR_CTAID.Y ;  /* 0x00000000000579c3 */ /* 0x000eb00000002600 */
[----:B------:R-:W2:Y:S01]  /*0070*/  LDC R2, c[0x0][0x364] ;  /* 0x0000d900ff027b82 */ /* 0x000ea20000000800 */
[----:B0-----:R-:W-:Y:S01]  /*0080*/  IMAD R0, R0, UR4, R3 ;  /* 0x0000000400007c24 */ /* 0x001fe2000f8e0203 */
[----:B-1----:R-:W-:Y:S01]  /*0090*/  UIMAD UR4, UR6, UR7, URZ ;  /* 0x00000007060472a4 */ /* 0x002fe2000f8e02ff */
[----:B--2---:R-:W-:-:S04]  /*00a0*/  IMAD R3, R2, UR5, R5 ;  /* 0x0000000502037c24 */ /* 0x004fc8000f8e0205 */
[----:B------:R-:W-:-:S05]  /*00b0*/  IMAD R0, R3, UR6, R0 ;  /* 0x0000000603007c24 */ /* 0x000fca000f8e0200 */
[----:B------:R-:W-:-:S13]  /*00c0*/  ISETP.GE.AND P0, PT, R0, UR4, PT ;  /* 0x0000000400007c0c */ /* 0x000fda000bf06270 */
[----:B------:R-:W-:Y:S05]  /*00d0*/  @P0 EXIT ;  /* 0x000000000000094d */ /* 0x000fea0003800000 */
[----:B------:R-:W0:Y:S01]  /*00e0*/  LDC.64 R4, c[0x0][0x388] ;  /* 0x0000e200ff047b82 */ /* 0x000e220000000a00 */
[----:B------:R-:W1:Y:S07]  /*00f0*/  LDCU.64 UR4, c[0x0][0x358] ;  /* 0x00006b00ff0477ac */ /* 0x000e6e0008000a00 */
[----:B------:R-:W2:Y:S01]  /*0100*/  LDC.64 R6, c[0x0][0x380] ;  /* 0x0000e000ff067b82 */ /* 0x000ea20000000a00 */
[----:B0-----:R-:W-:-:S06]  /*0110*/  IMAD.WIDE R4, R0, 0x8, R4 ;  /* 0x0000000800047825 */ /* 0x001fcc00078e0204 */
[----:B-1----:R-:W3:Y:S01]  /*0120*/  LDG.E.64 R4, desc[UR4][R4.64] ;  /* 0x0000000404047981 */ /* 0x002ee2000c1e1b00 */
[----:B--2---:R-:W-:-:S06]  /*0130*/  IMAD.WIDE R6, R0, 0x8, R6 ;  /* 0x0000000800067825 */ /* 0x004fcc00078e0206 */
[----:B------:R-:W2:Y:S01]  /*0140*/  LDG.E.64 R6, desc[UR4][R6.64] ;  /* 0x0000000406067981 */ /* 0x000ea2000c1e1b00 */
[----:B------:R-:W-:Y:S01]  /*0150*/  IMAD.MOV.U32 R2, RZ, RZ, 0x1 ;  /* 0x00000001ff027424 */ /* 0x000fe200078e00ff */
[----:B------:R-:W-:Y:S01]  /*0160*/  BSSY.RECONVERGENT B0, `(.L_x_0) ;  /* 0x0000010000007945 */ /* 0x000fe20003800200 */
[----:B---3--:R-:W0:Y:S01]  /*0170*/  MUFU.RCP64H R3, R5 ;  /* 0x0000000500037308 */ /* 0x008e220000001800 */
[----:B--2---:R-:W-:-:S03]  /*0180*/  FSETP.GEU.AND P1, PT, |R7|, 6.5827683646048100446e-37, PT ;  /* 0x036000000700780b */ /* 0x004fc60003f2e200 */
[----:B0-----:R-:W-:-:S08]  /*0190*/  DFMA R8, -R4, R2, 1 ;  /* 0x3ff000000408742b */ /* 0x001fd00000000102 */
[----:B------:R-:W-:-:S08]  /*01a0*/  DFMA R8, R8, R8, R8 ;  /* 0x000000080808722b */ /* 0x000fd00000000008 */
[----:B------:R-:W-:-:S08]  /*01b0*/  DFMA R8, R2, R8, R2 ;  /* 0x000000080208722b */ /* 0x000fd00000000002 */
[----:B------:R-:W-:-:S08]  /*01c0*/  DFMA R2, -R4, R8, 1 ;  /* 0x3ff000000402742b */ /* 0x000fd00000000108 */
[----:B------:R-:W-:-:S08]  /*01d0*/  DFMA R2, R8, R2, R8 ;  /* 0x000000020802722b */ /* 0x000fd00000000008 */
[----:B------:R-:W-:-:S08]  /*01e0*/  DMUL R8, R6, R2 ;  /* 0x0000000206087228 */ /* 0x000fd00000000000 */
[----:B------:R-:W-:-:S08]  /*01f0*/  DFMA R10, -R4, R8, R6 ;  /* 0x00000008040a722b */ /* 0x000fd00000000106 */
[----:B------:R-:W-:-:S10]  /*0200*/  DFMA R2, R2, R10, R8 ;  /* 0x0000000a0202722b */ /* 0x000fd40000000008 */
[----:B------:R-:W-:-:S05]  /*0210*/  FFMA R8, RZ, R5, R3 ;  /* 0x00000005ff087223 */ /* 0x000fca0000000003 */
[----:B------:R-:W-:-:S13]  /*0220*/  FSETP.GT.AND P0, PT, |R8|, 1.469367938527859385e-39, PT ;  /* 0x001000000800780b */ /* 0x000fda0003f04200 */
[----:B------:R-:W-:Y:S05]  /*0230*/  @P0 BRA P1, `(.L_x_1) ;  /* 0x0000000000080947 */ /* 0x000fea0000800000 */
[----:B------:R-:W-:-:S07]  /*0240*/  MOV R10, 0x260 ;  /* 0x00000260000a7802 */ /* 0x000fce0000000f00 */
[----:B------:R-:W-:Y:S05]  /*0250*/  CALL.REL.NOINC `($__internal_0_$__cuda_sm20_div_rn_f64_full) ;  /* 0x0000000000147944 */ /* 0x000fea0003c00000 */
.L_x_1:
[----:B------:R-:W-:Y:S05]  /*0260*/  BSYNC.RECONVERGENT B0 ;  /* 0x0000000000007941 */ /* 0x000fea0003800200 */
.L_x_0:
[----:B------:R-:W0:Y:S02]  /*0270*/  LDC.64 R4, c[0x0][0x390] ;  /* 0x0000e400ff047b82 */ /* 0x000e240000000a00 */
[----:B0-----:R-:W-:-:S05]  /*0280*/  IMAD.WIDE R4, R0, 0x8, R4 ;  /* 0x0000000800047825 */ /* 0x001fca00078e0204 */
[----:B------:R-:W-:Y:S01]  /*0290*/  STG.E.64 desc[UR4][R4.64], R2 ;  /* 0x0000000204007986 */ /* 0x000fe2000c101b04 */
[----:B------:R-:W-:Y:S05]  /*02a0*/  EXIT ;  /* 0x000000000000794d */ /* 0x000fea0003800000 */
        .weak           $__internal_0_$__cuda_sm20_div_rn_f64_full
        .type           $__internal_0_$__cuda_sm20_div_rn_f64_full,@function
        .size           $__internal_0_$__cuda_sm20_div_rn_f64_full,(.L_x_11 - $__internal_0_$__cuda_sm20_div_rn_f64_full)
$__internal_0_$__cuda_sm20_div_rn_f64_full:
[C---:B------:R-:W-:Y:S01]  /*02b0*/  FSETP.GEU.AND P0, PT, |R5|.reuse, 1.469367938527859385e-39, PT ;  /* 0x001000000500780b */ /* 0x040fe20003f0e200 */
[----:B------:R-:W-:Y:S01]  /*02c0*/  IMAD.MOV.U32 R16, RZ, RZ, 0x1 ;  /* 0x00000001ff107424 */ /* 0x000fe200078e00ff */
[----:B------:R-:W-:Y:S01]  /*02d0*/  LOP3.LUT R2, R5, 0x800fffff, RZ, 0xc0, !PT ;  /* 0x800fffff05027812 */ /* 0x000fe200078ec0ff */
[----:B------:R-:W-:Y:S01]  /*02e0*/  BSSY.RECONVERGENT B1, `(.L_x_2) ;  /* 0x0000055000017945 */ /* 0x000fe20003800200 */
[C---:B------:R-:W-:Y:S02]  /*02f0*/  FSETP.GEU.AND P2, PT, |R7|.reuse, 1.469367938527859385e-39, PT ;  /* 0x001000000700780b */ /* 0x040fe40003f4e200 */
[----:B------:R-:W-:Y:S01]  /*0300*/  LOP3.LUT R3, R2, 0x3ff00000, RZ, 0xfc, !PT ;  /* 0x3ff0000002037812 */ /* 0x000fe200078efcff */
[----:B------:R-:W-:Y:S01]  /*0310*/  IMAD.MOV.U32 R2, RZ, RZ, R4 ;  /* 0x000000ffff027224 */ /* 0x000fe200078e0004 */
[----:B------:R-:W-:Y:S02]  /*0320*/  LOP3.LUT R11, R7, 0x7ff00000, RZ, 0xc0, !PT ;  /* 0x7ff00000070b7812 */ /* 0x000fe400078ec0ff */
[----:B------:R-:W-:-:S03]  /*0330*/  LOP3.LUT R14, R5, 0x7ff00000, RZ, 0xc0, !PT ;  /* 0x7ff00000050e7812 */ /* 0x000fc600078ec0ff */
[----:B------:R-:W-:Y:S01]  /*0340*/  @!P0 DMUL R2, R4, 8.98846567431157953865e+307 ;  /* 0x7fe0000004028828 */ /* 0x000fe20000000000 */
[----:B------:R-:W-:-:S03]  /*0350*/  ISETP.GE.U32.AND P1, PT, R11, R14, PT ;  /* 0x0000000e0b00720c */ /* 0x000fc60003f26070 */
[----:B------:R-:W-:Y:S01]  /*0360*/  @!P2 LOP3.LUT R12, R5, 0x7ff00000, RZ, 0xc0, !PT ;  /* 0x7ff00000050ca812 */ /* 0x000fe200078ec0ff */
[----:B------:R-:W-:Y:S01]  /*0370*/  @!P2 IMAD.MOV.U32 R18, RZ, RZ, RZ ;  /* 0x000000ffff12a224 */ /* 0x000fe200078e00ff */
[----:B------:R-:W0:Y:S02]  /*0380*/  MUFU.RCP64H R17, R3 ;  /* 0x0000000300117308 */ /* 0x000e240000001800 */
[----:B------:R-:W-:Y:S01]  /*0390*/  @!P2 ISETP.GE.U32.AND P3, PT, R11, R12, PT ;  /* 0x0000000c0b00a20c */ /* 0x000fe20003f66070 */
[----:B------:R-:W-:-:S05]  /*03a0*/  IMAD.MOV.U32 R12, RZ, RZ, 0x1ca00000 ;  /* 0x1ca00000ff0c7424 */ /* 0x000fca00078e00ff */
[----:B------:R-:W-:-:S04]  /*03b0*/  @!P2 SEL R13, R12, 0x63400000, !P3 ;  /* 0x634000000c0da807 */ /* 0x000fc80005800000 */
[----:B------:R-:W-:-:S04]  /*03c0*/  @!P2 LOP3.LUT R13, R13, 0x80000000, R7, 0xf8, !PT ;  /* 0x800000000d0da812 */ /* 0x000fc800078ef807 */
[----:B------:R-:W-:Y:S01]  /*03d0*/  @!P2 LOP3.LUT R19, R13, 0x100000, RZ, 0xfc, !PT ;  /* 0x001000000d13a812 */ /* 0x000fe200078efcff */
[----:B0-----:R-:W-:-:S08]  /*03e0*/  DFMA R8, R16, -R2, 1 ;  /* 0x3ff000001008742b */ /* 0x001fd00000000802 */
[----:B------:R-:W-:-:S08]  /*03f0*/  DFMA R8, R8, R8, R8 ;  /* 0x000000080808722b */ /* 0x000fd00000000008 */
[----:B------:R-:W-:Y:S01]  /*0400*/  DFMA R16, R16, R8, R16 ;  /* 0x000000081010722b */ /* 0x000fe20000000010 */
[----:B------:R-:W-:Y:S01]  /*0410*/  SEL R9, R12, 0x63400000, !P1 ;  /* 0x634000000c097807 */ /* 0x000fe20004800000 */
[----:B------:R-:W-:-:S03]  /*0420*/  IMAD.MOV.U32 R8, RZ, RZ, R6 ;  /* 0x000000ffff087224 */ /* 0x000fc600078e0006 */
[----:B------:R-:W-:-:S03]  /*0430*/  LOP3.LUT R9, R9, 0x800fffff, R7, 0xf8, !PT ;  /* 0x800fffff09097812 */ /* 0x000fc600078ef807 */
[----:B------:R-:W-:-:S03]  /*0440*/  DFMA R20, R16, -R2, 1 ;  /* 0x3ff000001014742b */ /* 0x000fc60000000802 */
[----:B------:R-:W-:-:S05]  /*0450*/  @!P2 DFMA R8, R8, 2, -R18 ;  /* 0x400000000808a82b */ /* 0x000fca0000000812 */
[----:B------:R-:W-:Y:S01]  /*0460*/  DFMA R16, R16, R20, R16 ;  /* 0x000000141010722b */ /* 0x000fe20000000010 */
[----:B------:R-:W-:Y:S02]  /*0470*/  IMAD.MOV.U32 R21, RZ, RZ, R11 ;  /* 0x000000ffff157224 */ /* 0x000fe400078e000b */
[----:B------:R-:W-:Y:S01]  /*0480*/  IMAD.MOV.U32 R20, RZ, RZ, R14 ;  /* 0x000000ffff147224 */ /* 0x000fe200078e000e */
[----:B------:R-:W-:Y:S02]  /*0490*/  @!P0 LOP3.LUT R20, R3, 0x7ff00000, RZ, 0xc0, !PT ;  /* 0x7ff0000003148812 */ /* 0x000fe400078ec0ff */
[----:B------:R-:W-:Y:S02]  /*04a0*/  @!P2 LOP3.LUT R21, R9, 0x7ff00000, RZ, 0xc0, !PT ;  /* 0x7ff000000915a812 */ /* 0x000fe400078ec0ff */
[----:B------:R-:W-:Y:S01]  /*04b0*/  DMUL R18, R16, R8 ;  /* 0x0000000810127228 */ /* 0x000fe20000000000 */
[----:B------:R-:W-:Y:S02]  /*04c0*/  VIADD R22, R20, 0xffffffff ;  /* 0xffffffff14167836 */ /* 0x000fe40000000000 */
[----:B------:R-:W-:-:S05]  /*04d0*/  VIADD R13, R21, 0xffffffff ;  /* 0xffffffff150d7836 */ /* 0x000fca0000000000 */
[----:B------:R-:W-:Y:S01]  /*04e0*/  DFMA R14, R18, -R2, R8 ;  /* 0x80000002120e722b */ /* 0x000fe20000000008 */
[----:B------:R-:W-:-:S04]  /*04f0*/  ISETP.GT.U32.AND P0, PT, R13, 0x7feffffe, PT ;  /* 0x7feffffe0d00780c */ /* 0x000fc80003f04070 */
[----:B------:R-:W-:-:S03]  /*0500*/  ISETP.GT.U32.OR P0, PT, R22, 0x7feffffe, P0 ;  /* 0x7feffffe1600780c */ /* 0x000fc60000704470 */
[----:B------:R-:W-:-:S10]  /*0510*/  DFMA R14, R16, R14, R18 ;  /* 0x0000000e100e722b */ /* 0x000fd40000000012 */
[----:B------:R-:W-:Y:S05]  /*0520*/  @P0 BRA `(.L_x_3) ;  /* 0x00000000006c0947 */ /* 0x000fea0003800000 */
[----:B------:R-:W-:-:S04]  /*0530*/  LOP3.LUT R16, R5, 0x7ff00000, RZ, 0xc0, !PT ;  /* 0x7ff0000005107812 */ /* 0x000fc800078ec0ff */
[CC--:B------:R-:W-:Y:S02]  /*0540*/  VIADDMNMX R6, R11.reuse, -R16.reuse, 0xb9600000, !PT ;  /* 0xb96000000b067446 */ /* 0x0c0fe40007800910 */
[----:B------:R-:W-:Y:S02]  /*0550*/  ISETP.GE.U32.AND P0, PT, R11, R16, PT ;  /* 0x000000100b00720c */ /* 0x000fe40003f06070 */
[----:B------:R-:W-:Y:S02]  /*0560*/  VIMNMX R6, PT, PT, R6, 0x46a00000, PT ;  /* 0x46a0000006067848 */ /* 0x000fe40003fe0100 */
[----:B------:R-:W-:-:S05]  /*0570*/  SEL R11, R12, 0x63400000, !P0 ;  /* 0x634000000c0b7807 */ /* 0x000fca0004000000 */
[----:B------:R-:W-:Y:S02]  /*0580*/  IMAD.IADD R11, R6, 0x1, -R11 ;  /* 0x00000001060b7824 */ /* 0x000fe400078e0a0b */
[----:B------:R-:W-:Y:S02]  /*0590*/  IMAD.MOV.U32 R6, RZ, RZ, RZ ;  /* 0x000000ffff067224 */ /* 0x000fe400078e00ff */
[----:B------:R-:W-:-:S06]  /*05a0*/  VIADD R7, R11, 0x7fe00000 ;  /* 0x7fe000000b077836 */ /* 0x000fcc0000000000 */
[----:B------:R-:W-:-:S10]  /*05b0*/  DMUL R12, R14, R6 ;  /* 0x000000060e0c7228 */ /* 0x000fd40000000000 */
[----:B------:R-:W-:-:S13]  /*05c0*/  FSETP.GTU.AND P0, PT, |R13|, 1.469367938527859385e-39, PT ;  /* 0x001000000d00780b */ /* 0x000fda0003f0c200 */
[----:B------:R-:W-:Y:S05]  /*05d0*/  @P0 BRA `(.L_x_4) ;  /* 0x0000000000940947 */ /* 0x000fea0003800000 */
[----:B------:R-:W-:Y:S01]  /*05e0*/  DFMA R2, R14, -R2, R8 ;  /* 0x800000020e02722b */ /* 0x000fe20000000008 */
[----:B------:R-:W-:-:S09]  /*05f0*/  IMAD.MOV.U32 R6, RZ, RZ, RZ ;  /* 0x000000ffff067224 */ /* 0x000fd200078e00ff */
[C---:B------:R-:W-:Y:S02]  /*0600*/  FSETP.NEU.AND P0, PT, R3.reuse, RZ, PT ;  /* 0x000000ff0300720b */ /* 0x040fe40003f0d000 */
[----:B------:R-:W-:-:S04]  /*0610*/  LOP3.LUT R5, R3, 0x80000000, R5, 0x48, !PT ;  /* 0x8000000003057812 */ /* 0x000fc800078e4805 */
[----:B------:R-:W-:-:S07]  /*0620*/  LOP3.LUT R7, R5, R7, RZ, 0xfc, !PT ;  /* 0x0000000705077212 */ /* 0x000fce00078efcff */
[----:B------:R-:W-:Y:S05]  /*0630*/  @!P0 BRA `(.L_x_4) ;  /* 0x00000000007c8947 */ /* 0x000fea0003800000 */
[----:B------:R-:W-:Y:S01]  /*0640*/  IMAD.MOV R3, RZ, RZ, -R11 ;  /* 0x000000ffff037224 */ /* 0x000fe200078e0a0b */
[----:B------:R-:W-:Y:S01]  /*0650*/  DMUL.RP R6, R14, R6 ;  /* 0x000000060e067228 */ /* 0x000fe20000008000 */
[----:B------:R-:W-:Y:S01]  /*0660*/  IMAD.MOV.U32 R2, RZ, RZ, RZ ;  /* 0x000000ffff027224 */ /* 0x000fe200078e00ff */
[----:B------:R-:W-:-:S05]  /*0670*/  IADD3 R11, PT, PT, -R11, -0x43300000, RZ ;  /* 0xbcd000000b0b7810 */ /* 0x000fca0007ffe1ff */
[----:B------:R-:W-:-:S03]  /*0680*/  DFMA R2, R12, -R2, R14 ;  /* 0x800000020c02722b */ /* 0x000fc6000000000e */
[----:B------:R-:W-:-:S07]  /*0690*/  LOP3.LUT R5, R7, R5, RZ, 0x3c, !PT ;  /* 0x0000000507057212 */ /* 0x000fce00078e3cff */
[----:B------:R-:W-:-:S04]  /*06a0*/  FSETP.NEU.AND P0, PT, |R3|, R11, PT ;  /* 0x0000000b0300720b */ /* 0x000fc80003f0d200 */
[----:B------:R-:W-:Y:S02]  /*06b0*/  FSEL R12, R6, R12, !P0 ;  /* 0x0000000c060c7208 */ /* 0x000fe40004000000 */
[----:B------:R-:W-:Y:S01]  /*06c0*/  FSEL R13, R5, R13, !P0 ;  /* 0x0000000d050d7208 */ /* 0x000fe20004000000 */
[----:B------:R-:W-:Y:S06]  /*06d0*/  BRA `(.L_x_4) ;  /* 0x0000000000547947 */ /* 0x000fec0003800000 */
.L_x_3:
[----:B------:R-:W-:-:S14]  /*06e0*/  DSETP.NAN.AND P0, PT, R6, R6, PT ;  /* 0x000000060600722a */ /* 0x000fdc0003f08000 */
[----:B------:R-:W-:Y:S05]  /*06f0*/  @P0 BRA `(.L_x_5) ;  /* 0x0000000000440947 */ /* 0x000fea0003800000 */
[----:B------:R-:W-:-:S14]  /*0700*/  DSETP.NAN.AND P0, PT, R4, R4, PT ;  /* 0x000000040400722a */ /* 0x000fdc0003f08000 */
[----:B------:R-:W-:Y:S05]  /*0710*/  @P0 BRA `(.L_x_6) ;  /* 0x0000000000300947 */ /* 0x000fea0003800000 */
[----:B------:R-:W-:Y:S01]  /*0720*/  ISETP.NE.AND P0, PT, R21, R20, PT ;  /* 0x000000141500720c */ /* 0x000fe20003f05270 */
[----:B------:R-:W-:Y:S02]  /*0730*/  IMAD.MOV.U32 R12, RZ, RZ, 0x0 ;  /* 0x00000000ff0c7424 */ /* 0x000fe400078e00ff */
[----:B------:R-:W-:-:S10]  /*0740*/  IMAD.MOV.U32 R13, RZ, RZ, -0x80000 ;  /* 0xfff80000ff0d7424 */ /* 0x000fd400078e00ff */
[----:B------:R-:W-:Y:S05]  /*0750*/  @!P0 BRA `(.L_x_4) ;  /* 0x0000000000348947 */ /* 0x000fea0003800000 */
[----:B------:R-:W-:Y:S02]  /*0760*/  ISETP.NE.AND P0, PT, R21, 0x7ff00000, PT ;  /* 0x7ff000001500780c */ /* 0x000fe40003f05270 */
[----:B------:R-:W-:Y:S02]  /*0770*/  LOP3.LUT R13, R7, 0x80000000, R5, 0x48, !PT ;  /* 0x80000000070d7812 */ /* 0x000fe400078e4805 */
[----:B------:R-:W-:-:S13]  /*0780*/  ISETP.EQ.OR P0, PT, R20, RZ, !P0 ;  /* 0x000000ff1400720c */ /* 0x000fda0004702670 */
[----:B------:R-:W-:Y:S01]  /*0790*/  @P0 LOP3.LUT R2, R13, 0x7ff00000, RZ, 0xfc, !PT ;  /* 0x7ff000000d020812 */ /* 0x000fe200078efcff */
[----:B------:R-:W-:Y:S02]  /*07a0*/  @!P0 IMAD.MOV.U32 R12, RZ, RZ, RZ ;  /* 0x000000ffff0c8224 */ /* 0x000fe400078e00ff */
[----:B------:R-:W-:Y:S02]  /*07b0*/  @P0 IMAD.MOV.U32 R12, RZ, RZ, RZ ;  /* 0x000000ffff0c0224 */ /* 0x000fe400078e00ff */
[----:B------:R-:W-:Y:S01]  /*07c0*/  @P0 IMAD.MOV.U32 R13, RZ, RZ, R2 ;  /* 0x000000ffff0d0224 */ /* 0x000fe200078e0002 */
[----:B------:R-:W-:Y:S06]  /*07d0*/  BRA `(.L_x_4) ;  /* 0x0000000000147947 */ /* 0x000fec0003800000 */
.L_x_6:
[----:B------:R-:W-:Y:S01]  /*07e0*/  LOP3.LUT R13, R5, 0x80000, RZ, 0xfc, !PT ;  /* 0x00080000050d7812 */ /* 0x000fe200078efcff */
[----:B------:R-:W-:Y:S01]  /*07f0*/  IMAD.MOV.U32 R12, RZ, RZ, R4 ;  /* 0x000000ffff0c7224 */ /* 0x000fe200078e0004 */
[----:B------:R-:W-:Y:S06]  /*0800*/  BRA `(.L_x_4) ;  /* 0x0000000000087947 */ /* 0x000fec0003800000 */
.L_x_5:
[----:B------:R-:W-:Y:S01]  /*0810*/  LOP3.LUT R13, R7, 0x80000, RZ, 0xfc, !PT ;  /* 0x00080000070d7812 */ /* 0x000fe200078efcff */
[----:B------:R-:W-:-:S07]  /*0820*/  IMAD.MOV.U32 R12, RZ, RZ, R6 ;  /* 0x000000ffff0c7224 */ /* 0x000fce00078e0006 */
.L_x_4:
[----:B------:R-:W-:Y:S05]  /*0830*/  BSYNC.RECONVERGENT B1 ;  /* 0x0000000000017941 */ /* 0x000fea0003800200 */
.L_x_2:
[----:B------:R-:W-:Y:S02]  /*0840*/  IMAD.MOV.U32 R11, RZ, RZ, 0x0 ;  /* 0x00000000ff0b7424 */ /* 0x000fe400078e00ff */
[----:B------:R-:W-:Y:S02]  /*0850*/  IMAD.MOV.U32 R2, RZ, RZ, R12 ;  /* 0x000000ffff027224 */ /* 0x000fe400078e000c */
[----:B------:R-:W-:Y:S01]  /*0860*/  IMAD.MOV.U32 R3, RZ, RZ, R13 ;  /* 0x000000ffff037224 */ /* 0x000fe200078e000d */
[----:B------:R-:W-:Y:S06]  /*0870*/  RET.REL.NODEC R10 `(_Z10div_kernelPdS_S_ii) ;  /* 0xfffffff40ae07950 */ /* 0x000fec0003c3ffff */
.L_x_7:
[----:B------:R-:W-:-:S00]  /*0880*/  BRA `(.L_x_7) ;  /* 0xfffffffc00fc7947 */ /* 0x000fc0000383ffff */
[----:B------:R-:W-:-:S00]  /*0890*/  NOP ;  /* 0x0000000000007918 */ /* 0x000fc00000000000 */
        /* <DEDUP_REMOVED lines=14> */
.L_x_11:


//--------------------- .text._Z10mul_kernelPdS_S_ii --------------------------
	.section	.text._Z10mul_kernelPdS_S_ii,"ax",@progbits
	.align	128
        .global         _Z10mul_kernelPdS_S_ii
        .type           _Z10mul_kernelPdS_S_ii,@function
        .size           _Z10mul_kernelPdS_S_ii,(.L_x_13 - _Z10mul_kernelPdS_S_ii)
        .other          _Z10mul_kernelPdS_S_ii,@"STO_CUDA_ENTRY STV_DEFAULT"
_Z10mul_kernelPdS_S_ii:
.text._Z10mul_kernelPdS_S_ii:
        /* <DEDUP_REMOVED lines=16> */
[----:B------:R-:W2:Y:S08]  /*0100*/  LDC.64 R4, c[0x0][0x388] ;  /* 0x0000e200ff047b82 */ /* 0x000eb00000000a00 */
[----:B------:R-:W3:Y:S01]  /*0110*/  LDC.64 R8, c[0x0][0x390] ;  /* 0x0000e400ff087b82 */ /* 0x000ee20000000a00 */
[----:B0-----:R-:W-:-:S06]  /*0120*/  IMAD.WIDE R2, R11, 0x8, R2 ;  /* 0x000000080b027825 */ /* 0x001fcc00078e0202 */
[----:B-1----:R-:W4:Y:S01]  /*0130*/  LDG.E.64 R2, desc[UR4][R2.64] ;  /* 0x0000000402027981 */ /* 0x002f22000c1e1b00 */
[----:B--2---:R-:W-:-:S06]  /*0140*/  IMAD.WIDE R4, R11, 0x8, R4 ;  /* 0x000000080b047825 */ /* 0x004fcc00078e0204 */
[----:B------:R-:W4:Y:S01]  /*0150*/  LDG.E.64 R4, desc[UR4][R4.64] ;  /* 0x0000000404047981 */ /* 0x000f22000c1e1b00 */
[----:B---3--:R-:W-:Y:S01]  /*0160*/  IMAD.WIDE R8, R11, 0x8, R8 ;  /* 0x000000080b087825 */ /* 0x008fe200078e0208 */
[----:B----4-:R-:W-:-:S07]  /*0170*/  DMUL R6, R2, R4 ;  /* 0x0000000402067228 */ /* 0x010fce0000000000 */
[----:B------:R-:W-:Y:S01]  /*0180*/  STG.E.64 desc[UR4][R8.64], R6 ;  /* 0x0000000608007986 */ /* 0x000fe2000c101b04 */
[----:B------:R-:W-:Y:S05]  /*0190*/  EXIT ;  /* 0x000000000000794d */ /* 0x000fea0003800000 */
.L_x_8:
        /* <DEDUP_REMOVED lines=14> */
.L_x_13:


//--------------------- .text._Z10sub_kernelPdS_S_ii --------------------------
	.section	.text._Z10sub_kernelPdS_S_ii,"ax",@progbits
	.align	128
        .global         _Z10sub_kernelPdS_S_ii
        .type           _Z10sub_kernelPdS_S_ii,@function
        .size           _Z10sub_kernelPdS_S_ii,(.L_x_14 - _Z10sub_kernelPdS_S_ii)
        .other          _Z10sub_kernelPdS_S_ii,@"STO_CUDA_ENTRY STV_DEFAULT"
_Z10sub_kernelPdS_S_ii:
.text._Z10sub_kernelPdS_S_ii:
        /* <DEDUP_REMOVED lines=23> */
[----:B----4-:R-:W-:-:S07]  /*0170*/  DADD R6, R2, -R4 ;  /* 0x0000000002067229 */ /* 0x010fce0000000804 */
[----:B------:R-:W-:Y:S01]  /*0180*/  STG.E.64 desc[UR4][R8.64], R6 ;  /* 0x0000000608007986 */ /* 0x000fe2000c101b04 */
[----:B------:R-:W-:Y:S05]  /*0190*/  EXIT ;  /* 0x000000000000794d */ /* 0x000fea0003800000 */
.L_x_9:
        /* <DEDUP_REMOVED lines=14> */
.L_x_14:


//--------------------- .text._Z10add_kernelPdS_S_ii --------------------------
	.section	.text._Z10add_kernelPdS_S_ii,"ax",@progbits
	.align	128
        .global         _Z10add_kernelPdS_S_ii
        .type           _Z10add_kernelPdS_S_ii,@function
        .size           _Z10add_kernelPdS_S_ii,(.L_x_15 - _Z10add_kernelPdS_S_ii)
        .other          _Z10add_kernelPdS_S_ii,@"STO_CUDA_ENTRY STV_DEFAULT"
_Z10add_kernelPdS_S_ii:
.text._Z10add_kernelPdS_S_ii:
        /* <DEDUP_REMOVED lines=23> */
[----:B----4-:R-:W-:-:S07]  /*0170*/  DADD R6, R2, R4 ;  /* 0x0000000002067229 */ /* 0x010fce0000000004 */
[----:B------:R-:W-:Y:S01]  /*0180*/  STG.E.64 desc[UR4][R8.64], R6 ;  /* 0x0000000608007986 */ /* 0x000fe2000c101b04 */
[----:B------:R-:W-:Y:S05]  /*0190*/  EXIT ;  /* 0x000000000000794d */ /* 0x000fea0003800000 */
.L_x_10:
        /* <DEDUP_REMOVED lines=14> */
.L_x_15:


//--------------------- .nv.shared.reserved.0     --------------------------
	.section	.nv.shared.reserved.0,"aw",@nobits
	.weak		__nv_reservedSMEM_offset_0_alias
	.size		__nv_reservedSMEM_offset_0_alias, 0, 64
	.other		__nv_reservedSMEM_offset_0_alias,@"STO_CUDA_RESERVED_SHARED STV_DEFAULT"
__nv_reservedSMEM_offset_0_alias:
	.zero		0
	.zero		64


//--------------------- .nv.constant0._Z10div_kernelPdS_S_ii --------------------------
	.section	.nv.constant0._Z10div_kernelPdS_S_ii,"a",@progbits
	.sectionflags	@""
	.align	4
.nv.constant0._Z10div_kernelPdS_S_ii:
	.zero		928


//--------------------- .nv.constant0._Z10mul_kernelPdS_S_ii --------------------------
	.section	.nv.constant0._Z10mul_kernelPdS_S_ii,"a",@progbits
	.sectionflags	@""
	.align	4
.nv.constant0._Z10mul_kernelPdS_S_ii:
	.zero		928


//--------------------- .nv.constant0._Z10sub_kernelPdS_S_ii --------------------------
	.section	.nv.constant0._Z10sub_kernelPdS_S_ii,"a",@progbits
	.sectionflags	@""
	.align	4
.nv.constant0._Z10sub_kernelPdS_S_ii:
	.zero		928


//--------------------- .nv.constant0._Z10add_kernelPdS_S_ii --------------------------
	.section	.nv.constant0._Z10add_kernelPdS_S_ii,"a",@progbits
	.sectionflags	@""
	.align	4
.nv.constant0._Z10add_kernelPdS_S_ii:
	.zero		928


//--------------------- SYMBOLS --------------------------

	.type		.nv.reservedSmem.offset0,@object
	.size		.nv.reservedSmem.offset0,0x4
